	.headerflags	@"EF_CUDA_TEXMODE_UNIFIED EF_CUDA_64BIT_ADDRESS EF_CUDA_ACCELERATORS EF_CUDA_SM90 EF_CUDA_VIRTUAL_SM(EF_CUDA_SM90)"
	.elftype	@"ET_EXEC"


//--------------------- .nv.info                  --------------------------
	.section	.nv.info,"",@"SHT_CUDA_INFO"
	.align	4


	//----- nvinfo : EIATTR_REGCOUNT
	.align		4
        /*0000*/ 	.byte	0x04, 0x2f
        /*0002*/ 	.short	(.L_1 - .L_0)
	.align		4
.L_0:
        /*0004*/ 	.word	index@(triton_poi_fused_cat_36)
        /*0008*/ 	.word	0x00000020


	//----- nvinfo : EIATTR_MIN_STACK_SIZE
	.align		4
.L_1:
        /*000c*/ 	.byte	0x04, 0x12
        /*000e*/ 	.short	(.L_3 - .L_2)
	.align		4
.L_2:
        /*0010*/ 	.word	index@(triton_poi_fused_cat_36)
        /*0014*/ 	.word	0x00000000


	//----- nvinfo : EIATTR_FRAME_SIZE
	.align		4
.L_3:
        /*0018*/ 	.byte	0x04, 0x11
        /*001a*/ 	.short	(.L_5 - .L_4)
	.align		4
.L_4:
        /*001c*/ 	.word	index@(triton_poi_fused_cat_36)
        /*0020*/ 	.word	0x00000000


	//----- nvinfo : EIATTR_MIN_STACK_SIZE
	.align		4
.L_5:
        /*0024*/ 	.byte	0x04, 0x12
        /*0026*/ 	.short	(.L_7 - .L_6)
	.align		4
.L_6:
        /*0028*/ 	.word	index@(triton_poi_fused_cat_36)
        /*002c*/ 	.word	0x00000000
.L_7:


//--------------------- .nv.info.triton_poi_fused_cat_36 --------------------------
	.section	.nv.info.triton_poi_fused_cat_36,"",@"SHT_CUDA_INFO"
	.sectionflags	@""
	.align	4


	//----- nvinfo : EIATTR_CUDA_API_VERSION
	.align		4
        /*0000*/ 	.byte	0x04, 0x37
        /*0002*/ 	.short	(.L_9 - .L_8)
.L_8:
        /*0004*/ 	.word	0x0000007c


	//----- nvinfo : EIATTR_KPARAM_INFO
	.align		4
.L_9:
        /*0008*/ 	.byte	0x04, 0x17
        /*000a*/ 	.short	(.L_11 - .L_10)
.L_10:
        /*000c*/ 	.word	0x00000000
        /*0010*/ 	.short	0x0006
        /*0012*/ 	.short	0x0030
        /*0014*/ 	.byte	0x00, 0xf0, 0x11, 0x00


	//----- nvinfo : EIATTR_KPARAM_INFO
	.align		4
.L_11:
        /*0018*/ 	.byte	0x04, 0x17
        /*001a*/ 	.short	(.L_13 - .L_12)
.L_12:
        /*001c*/ 	.word	0x00000000
        /*0020*/ 	.short	0x0005
        /*0022*/ 	.short	0x0028
        /*0024*/ 	.byte	0x00, 0xf4, 0x21, 0x00


	//----- nvinfo : EIATTR_KPARAM_INFO
	.align		4
.L_13:
        /*0028*/ 	.byte	0x04, 0x17
        /*002a*/ 	.short	(.L_15 - .L_14)
.L_14:
        /*002c*/ 	.word	0x00000000
        /*0030*/ 	.short	0x0004
        /*0032*/ 	.short	0x0020
        /*0034*/ 	.byte	0x00, 0xf4, 0x21, 0x00


	//----- nvinfo : EIATTR_KPARAM_INFO
	.align		4
.L_15:
        /*0038*/ 	.byte	0x04, 0x17
        /*003a*/ 	.short	(.L_17 - .L_16)
.L_16:
        /*003c*/ 	.word	0x00000000
        /*0040*/ 	.short	0x0003
        /*0042*/ 	.short	0x0018
        /*0044*/ 	.byte	0x00, 0xf4, 0x21, 0x00


	//----- nvinfo : EIATTR_KPARAM_INFO
	.align		4
.L_17:
        /*0048*/ 	.byte	0x04, 0x17
        /*004a*/ 	.short	(.L_19 - .L_18)
.L_18:
        /*004c*/ 	.word	0x00000000
        /*0050*/ 	.short	0x0002
        /*0052*/ 	.short	0x0010
        /*0054*/ 	.byte	0x00, 0xf4, 0x21, 0x00


	//----- nvinfo : EIATTR_KPARAM_INFO
	.align		4
.L_19:
        /*0058*/ 	.byte	0x04, 0x17
        /*005a*/ 	.short	(.L_21 - .L_20)
.L_20:
        /*005c*/ 	.word	0x00000000
        /*0060*/ 	.short	0x0001
        /*0062*/ 	.short	0x0008
        /*0064*/ 	.byte	0x00, 0xf4, 0x21, 0x00


	//----- nvinfo : EIATTR_KPARAM_INFO
	.align		4
.L_21:
        /*0068*/ 	.byte	0x04, 0x17
        /*006a*/ 	.short	(.L_23 - .L_22)
.L_22:
        /*006c*/ 	.word	0x00000000
        /*0070*/ 	.short	0x0000
        /*0072*/ 	.short	0x0000
        /*0074*/ 	.byte	0x00, 0xf4, 0x21, 0x00


	//----- nvinfo : EIATTR_SPARSE_MMA_MASK
	.align		4
.L_23:
        /*0078*/ 	.byte	0x03, 0x50
        /*007a*/ 	.short	0x0000


	//----- nvinfo : EIATTR_MAXREG_COUNT
	.align		4
        /*007c*/ 	.byte	0x03, 0x1b
        /*007e*/ 	.short	0x00ff


	//----- nvinfo : EIATTR_EXIT_INSTR_OFFSETS
	.align		4
        /*0080*/ 	.byte	0x04, 0x1c
        /*0082*/ 	.short	(.L_25 - .L_24)


	//   ....[0]....
.L_24:
        /*0084*/ 	.word	0x00000e60


	//----- nvinfo : EIATTR_REQNTID
	.align		4
.L_25:
        /*0088*/ 	.byte	0x04, 0x10
        /*008a*/ 	.short	(.L_27 - .L_26)
.L_26:
        /*008c*/ 	.word	0x00000080
        /*0090*/ 	.word	0x00000001
        /*0094*/ 	.word	0x00000001


	//----- nvinfo : EIATTR_CBANK_PARAM_SIZE
	.align		4
.L_27:
        /*0098*/ 	.byte	0x03, 0x19
        /*009a*/ 	.short	0x0034


	//----- nvinfo : EIATTR_PARAM_CBANK
	.align		4
        /*009c*/ 	.byte	0x04, 0x0a
        /*009e*/ 	.short	(.L_29 - .L_28)
	.align		4
.L_28:
        /*00a0*/ 	.word	index@(.nv.constant0.triton_poi_fused_cat_36)
        /*00a4*/ 	.short	0x0210
        /*00a6*/ 	.short	0x0034


	//----- nvinfo : EIATTR_SW_WAR
	.align		4
.L_29:
        /*00a8*/ 	.byte	0x04, 0x36
        /*00aa*/ 	.short	(.L_31 - .L_30)
.L_30:
        /*00ac*/ 	.word	0x00000008
.L_31:


//--------------------- .nv.callgraph             --------------------------
	.section	.nv.callgraph,"",@"SHT_CUDA_CALLGRAPH"
	.align	4
	.sectionentsize	8
	.align		4
        /*0000*/ 	.word	0x00000000
	.align		4
        /*0004*/ 	.word	0xffffffff
	.align		4
        /*0008*/ 	.word	0x00000000
	.align		4
        /*000c*/ 	.word	0xfffffffe
	.align		4
        /*0010*/ 	.word	0x00000000
	.align		4
        /*0014*/ 	.word	0xfffffffd
	.align		4
        /*0018*/ 	.word	0x00000000
	.align		4
        /*001c*/ 	.word	0xfffffffc


//--------------------- .text.triton_poi_fused_cat_36 --------------------------
	.section	.text.triton_poi_fused_cat_36,"ax",@progbits
	.align	128
        .global         triton_poi_fused_cat_36
        .type           triton_poi_fused_cat_36,@function
        .size           triton_poi_fused_cat_36,(.L_x_1 - triton_poi_fused_cat_36)
        .other          triton_poi_fused_cat_36,@"STO_CUDA_ENTRY STV_DEFAULT"
triton_poi_fused_cat_36:
.text.triton_poi_fused_cat_36:
[----:B------:R-:W-:Y:S01]  /*0000*/  LDC R1, c[0x0][0x28] ;  /* 0x00000a00ff017b82 */ /* 0x000fe20000000800 */
[----:B------:R-:W1:Y:S01]  /*0010*/  S2R R0, SR_TID.X ;  /* 0x0000000000007919 */ /* 0x000e620000002100 */
[----:B------:R-:W-:Y:S01]  /*0020*/  ULDC.64 UR4, c[0x0][0x210] ;  /* 0x0000840000047ab9 */ /* 0x000fe20000000a00 */
[----:B------:R-:W-:Y:S01]  /*0030*/  ULDC.64 UR6, c[0x0][0x220] ;  /* 0x0000880000067ab9 */ /* 0x000fe20000000a00 */
[----:B------:R-:W-:Y:S01]  /*0040*/  CS2R R26, SRZ ;  /* 0x00000000001a7805 */ /* 0x000fe2000001ff00 */
[----:B------:R-:W2:Y:S01]  /*0050*/  S2R R3, SR_CTAID.X ;  /* 0x0000000000037919 */ /* 0x000ea20000002500 */
[----:B------:R-:W-:Y:S01]  /*0060*/  CS2R R24, SRZ ;  /* 0x0000000000187805 */ /* 0x000fe2000001ff00 */
[----:B-1----:R-:W-:-:S05]  /*0070*/  IMAD.SHL.U32 R0, R0, 0x2, RZ ;  /* 0x0000000200007824 */ /* 0x002fca00078e00ff */
[----:B------:R-:W-:-:S05]  /*0080*/  LOP3.LUT R0, R0, 0xfe, RZ, 0xc0, !PT ;  /* 0x000000fe00007812 */ /* 0x000fca00078ec0ff */
[----:B--2---:R-:W-:-:S05]  /*0090*/  IMAD R0, R3, 0x100, R0 ;  /* 0x0000010003007824 */ /* 0x004fca00078e0200 */
[----:B------:R-:W-:-:S04]  /*00a0*/  SHF.R.S32.HI R11, RZ, 0x1f, R0 ;  /* 0x0000001fff0b7819 */ /* 0x000fc80000011400 */
[CC--:B------:R-:W-:Y:S02]  /*00b0*/  LEA.HI R2, R11.reuse, R0.reuse, RZ, 0x4 ;  /* 0x000000000b027211 */ /* 0x0c0fe400078f20ff */
[----:B------:R-:W-:Y:S02]  /*00c0*/  LEA.HI R11, R11, R0, RZ, 0xa ;  /* 0x000000000b0b7211 */ /* 0x000fe400078f50ff */
[--C-:B------:R-:W-:Y:S02]  /*00d0*/  SHF.R.S32.HI R12, RZ, 0x4, R2.reuse ;  /* 0x00000004ff0c7819 */ /* 0x100fe40000011402 */
[----:B------:R-:W-:Y:S02]  /*00e0*/  SHF.R.S32.HI R3, RZ, 0x1f, R2 ;  /* 0x0000001fff037819 */ /* 0x000fe40000011402 */
[----:B------:R-:W-:Y:S02]  /*00f0*/  LOP3.LUT R5, R2, 0xfffffff0, RZ, 0xc0, !PT ;  /* 0xfffffff002057812 */ /* 0x000fe400078ec0ff */
[----:B------:R-:W-:-:S02]  /*0100*/  LEA.HI R3, R3, R12, RZ, 0x6 ;  /* 0x0000000c03037211 */ /* 0x000fc400078f30ff */
[----:B------:R-:W-:Y:S01]  /*0110*/  SHF.R.S32.HI R10, RZ, 0xa, R11 ;  /* 0x0000000aff0a7819 */ /* 0x000fe2000001140b */
[----:B------:R-:W-:Y:S01]  /*0120*/  IMAD.IADD R5, R0, 0x1, -R5 ;  /* 0x0000000100057824 */ /* 0x000fe200078e0a05 */
[----:B------:R-:W-:-:S03]  /*0130*/  LOP3.LUT R3, R3, 0xffffffc0, RZ, 0xc0, !PT ;  /* 0xffffffc003037812 */ /* 0x000fc600078ec0ff */
[----:B------:R-:W-:Y:S02]  /*0140*/  IMAD R13, R10, 0x40, R5 ;  /* 0x000000400a0d7824 */ /* 0x000fe400078e0205 */
[----:B------:R-:W-:Y:S02]  /*0150*/  IMAD.IADD R12, R12, 0x1, -R3 ;  /* 0x000000010c0c7824 */ /* 0x000fe400078e0a03 */
[----:B------:R-:W-:Y:S02]  /*0160*/  IMAD R3, R10, 0xc0, R13 ;  /* 0x000000c00a037824 */ /* 0x000fe400078e020d */
[----:B------:R-:W-:-:S03]  /*0170*/  IMAD.SHL.U32 R2, R12, 0x10, RZ ;  /* 0x000000100c027824 */ /* 0x000fc600078e00ff */
[----:B------:R-:W-:Y:S02]  /*0180*/  SHF.R.S32.HI R5, RZ, 0x1f, R3 ;  /* 0x0000001fff057819 */ /* 0x000fe40000011403 */
[----:B------:R-:W-:-:S04]  /*0190*/  IADD3 R3, P0, R2, R3, RZ ;  /* 0x0000000302037210 */ /* 0x000fc80007f1e0ff */
[----:B------:R-:W-:Y:S01]  /*01a0*/  LEA.HI.X.SX32 R6, R2, R5, 0x1, P0 ;  /* 0x0000000502067211 */ /* 0x000fe200000f0eff */
[C---:B------:R-:W-:Y:S01]  /*01b0*/  IMAD.SHL.U32 R7, R3.reuse, 0x4, RZ ;  /* 0x0000000403077824 */ /* 0x040fe200078e00ff */
[----:B------:R-:W-:Y:S02]  /*01c0*/  LOP3.LUT R2, R12, 0xfffffff0, RZ, 0xc0, !PT ;  /* 0xfffffff00c027812 */ /* 0x000fe400078ec0ff */
[----:B------:R-:W-:Y:S02]  /*01d0*/  SHF.L.U64.HI R6, R3, 0x2, R6 ;  /* 0x0000000203067819 */ /* 0x000fe40000010206 */
[----:B------:R-:W-:Y:S02]  /*01e0*/  ISETP.NE.AND P0, PT, R2, 0x10, PT ;  /* 0x000000100200780c */ /* 0x000fe40003f05270 */
[----:B------:R-:W-:Y:S02]  /*01f0*/  IADD3 R14, P1, R7, UR4, RZ ;  /* 0x00000004070e7c10 */ /* 0x000fe4000ff3e0ff */
[----:B------:R-:W-:-:S02]  /*0200*/  IADD3 R28, P2, R7, UR6, RZ ;  /* 0x00000006071c7c10 */ /* 0x000fc4000ff5e0ff */
[----:B------:R-:W-:Y:S01]  /*0210*/  IADD3.X R15, R6, UR5, RZ, P1, !PT ;  /* 0x00000005060f7c10 */ /* 0x000fe20008ffe4ff */
[----:B------:R-:W-:Y:S01]  /*0220*/  ULDC.64 UR4, c[0x0][0x208] ;  /* 0x0000820000047ab9 */ /* 0x000fe20000000a00 */
[----:B------:R-:W-:Y:S02]  /*0230*/  IADD3.X R29, R6, UR7, RZ, P2, !PT ;  /* 0x00000007061d7c10 */ /* 0x000fe400097fe4ff */
[----:B------:R-:W-:Y:S02]  /*0240*/  CS2R R4, SRZ ;  /* 0x0000000000047805 */ /* 0x000fe4000001ff00 */
[----:B------:R-:W-:Y:S02]  /*0250*/  ISETP.NE.AND P3, PT, R2, 0x20, PT ;  /* 0x000000200200780c */ /* 0x000fe40003f65270 */
[----:B------:R-:W-:Y:S01]  /*0260*/  CS2R R20, SRZ ;  /* 0x0000000000147805 */ /* 0x000fe2000001ff00 */
[----:B------:R-:W-:Y:S01]  /*0270*/  ULDC.64 UR6, c[0x0][0x228] ;  /* 0x00008a0000067ab9 */ /* 0x000fe20000000a00 */
[----:B------:R-:W2:Y:S04]  /*0280*/  @!P0 LDG.E.64 R26, desc[UR4][R14.64+-0x400] ;  /* 0xfffc00040e1a8981 */ /* 0x000ea8000c1e1b00 */
[----:B------:R-:W3:Y:S01]  /*0290*/  @!P0 LDG.E.64 R24, desc[UR4][R28.64+-0x400] ;  /* 0xfffc00041c188981 */ /* 0x000ee2000c1e1b00 */
[----:B------:R-:W-:-:S02]  /*02a0*/  CS2R R2, SRZ ;  /* 0x0000000000027805 */ /* 0x000fc4000001ff00 */
[----:B------:R-:W-:Y:S02]  /*02b0*/  ISETP.GT.AND P2, PT, R12, 0x2f, PT ;  /* 0x0000002f0c00780c */ /* 0x000fe40003f44270 */
[----:B------:R-:W4:Y:S04]  /*02c0*/  @!P3 LDG.E.64 R4, desc[UR4][R14.64+-0x800] ;  /* 0xfff800040e04b981 */ /* 0x000f28000c1e1b00 */
[----:B------:R-:W5:Y:S01]  /*02d0*/  @!P3 LDG.E.64 R2, desc[UR4][R28.64+-0x800] ;  /* 0xfff800041c02b981 */ /* 0x000f62000c1e1b00 */
[----:B------:R-:W-:-:S06]  /*02e0*/  CS2R R22, SRZ ;  /* 0x0000000000167805 */ /* 0x000fcc000001ff00 */
[----:B------:R-:W4:Y:S01]  /*02f0*/  @P2 LDG.E.64 R20, desc[UR4][R28.64+-0xc00] ;  /* 0xfff400041c142981 */ /* 0x000f22000c1e1b00 */
[----:B------:R-:W-:Y:S02]  /*0300*/  IADD3 R8, P1, R7, UR6, RZ ;  /* 0x0000000607087c10 */ /* 0x000fe4000ff3e0ff */
[----:B------:R-:W-:Y:S02]  /*0310*/  CS2R R18, SRZ ;  /* 0x0000000000127805 */ /* 0x000fe4000001ff00 */
[----:B------:R-:W-:Y:S01]  /*0320*/  CS2R R16, SRZ ;  /* 0x0000000000107805 */ /* 0x000fe2000001ff00 */
[----:B------:R1:W5:Y:S01]  /*0330*/  @P2 LDG.E.64 R22, desc[UR4][R14.64+-0xc00] ;  /* 0xfff400040e162981 */ /* 0x000362000c1e1b00 */
[----:B------:R-:W-:Y:S01]  /*0340*/  IADD3.X R9, R6, UR7, RZ, P1, !PT ;  /* 0x0000000706097c10 */ /* 0x000fe20008ffe4ff */
[----:B------:R-:W-:-:S04]  /*0350*/  ULDC.64 UR6, c[0x0][0x230] ;  /* 0x00008c0000067ab9 */ /* 0x000fc80000000a00 */
[----:B------:R-:W5:Y:S04]  /*0360*/  @!P3 LDG.E.64 R18, desc[UR4][R8.64+-0x800] ;  /* 0xfff800040812b981 */ /* 0x000f68000c1e1b00 */
[----:B------:R1:W5:Y:S02]  /*0370*/  @P2 LDG.E.64 R16, desc[UR4][R8.64+-0xc00] ;  /* 0xfff4000408102981 */ /* 0x000364000c1e1b00 */
[----:B-1----:R-:W1:Y:S08]  /*0380*/  LDC.64 R14, c[0x0][0x218] ;  /* 0x00008600ff0e7b82 */ /* 0x002e700000000a00 */
[----:B0-----:R-:W0:Y:S01]  /*0390*/  LDC.64 R8, c[0x0][0x210] ;  /* 0x00008400ff087b82 */ /* 0x001e220000000a00 */
[----:B------:R-:W-:-:S02]  /*03a0*/  LOP3.LUT R11, R11, 0xfffffc00, RZ, 0xc0, !PT ;  /* 0xfffffc000b0b7812 */ /* 0x000fc400078ec0ff */
[----:B------:R-:W-:-:S03]  /*03b0*/  IADD3 R28, P1, R7, UR6, RZ ;  /* 0x00000006071c7c10 */ /* 0x000fc6000ff3e0ff */
[----:B------:R-:W-:Y:S01]  /*03c0*/  IMAD.IADD R11, R0, 0x1, -R11 ;  /* 0x00000001000b7824 */ /* 0x000fe200078e0a0b */
[----:B------:R-:W-:Y:S02]  /*03d0*/  IADD3.X R29, R6, UR7, RZ, P1, !PT ;  /* 0x00000007061d7c10 */ /* 0x000fe40008ffe4ff */
[----:B------:R-:W-:Y:S02]  /*03e0*/  CS2R R6, SRZ ;  /* 0x0000000000067805 */ /* 0x000fe4000001ff00 */
[----:B------:R-:W-:Y:S01]  /*03f0*/  ISETP.GE.AND P1, PT, R12, 0x10, PT ;  /* 0x000000100c00780c */ /* 0x000fe20003f26270 */
[----:B------:R-:W-:-:S03]  /*0400*/  IMAD R11, R10, 0x100, R11 ;  /* 0x000001000a0b7824 */ /* 0x000fc600078e020b */
[----:B------:R0:W5:Y:S01]  /*0410*/  @P2 LDG.E.64 R6, desc[UR4][R28.64+-0xc00] ;  /* 0xfff400041c062981 */ /* 0x000162000c1e1b00 */
[----:B-1----:R-:W-:-:S04]  /*0420*/  IMAD.WIDE R14, R13, 0x4, R14 ;  /* 0x000000040d0e7825 */ /* 0x002fc800078e020e */
[----:B0-----:R-:W-:Y:S01]  /*0430*/  IMAD.WIDE R28, R11, 0x4, R8 ;  /* 0x000000040b1c7825 */ /* 0x001fe200078e0208 */
[----:B------:R-:W-:-:S06]  /*0440*/  CS2R R8, SRZ ;  /* 0x0000000000087805 */ /* 0x000fcc000001ff00 */
[----:B------:R-:W5:Y:S01]  /*0450*/  @!P1 LDG.E.EL.64 R8, desc[UR4][R14.64] ;  /* 0x000000040e089981 */ /* 0x000f62000c2e1b00 */
[----:B------:R-:W-:-:S06]  /*0460*/  CS2R R10, SRZ ;  /* 0x00000000000a7805 */ /* 0x000fcc000001ff00 */
[----:B------:R-:W5:Y:S01]  /*0470*/  @!P1 LDG.E.64 R10, desc[UR4][R28.64] ;  /* 0x000000041c0a9981 */ /* 0x000f62000c1e1b00 */
[----:B--2---:R-:W-:Y:S02]  /*0480*/  SEL R13, R26, RZ, !P0 ;  /* 0x000000ff1a0d7207 */ /* 0x004fe40004000000 */
[----:B---3--:R-:W-:-:S05]  /*0490*/  SEL R24, R24, RZ, !P0 ;  /* 0x000000ff18187207 */ /* 0x008fca0004000000 */
[----:B------:R-:W-:Y:S01]  /*04a0*/  FADD R26, R13, R24 ;  /* 0x000000180d1a7221 */ /* 0x000fe20000000000 */
[----:B------:R-:W-:-:S06]  /*04b0*/  CS2R R12, SRZ ;  /* 0x00000000000c7805 */ /* 0x000fcc000001ff00 */
[----:B------:R-:W2:Y:S01]  /*04c0*/  @!P0 LDG.E.EL.64 R12, desc[UR4][R14.64+0x40] ;  /* 0x000040040e0c8981 */ /* 0x000ea2000c2e1b00 */
[----:B------:R-:W-:Y:S02]  /*04d0*/  SEL R24, R27, RZ, !P0 ;  /* 0x000000ff1b187207 */ /* 0x000fe40004000000 */
[----:B------:R-:W-:Y:S02]  /*04e0*/  SEL R25, R25, RZ, !P0 ;  /* 0x000000ff19197207 */ /* 0x000fe40004000000 */
[----:B----4-:R-:W-:Y:S02]  /*04f0*/  SEL R27, R4, RZ, !P3 ;  /* 0x000000ff041b7207 */ /* 0x010fe40005800000 */
[----:B-----5:R-:W-:Y:S01]  /*0500*/  SEL R2, R2, RZ, !P3 ;  /* 0x000000ff02027207 */ /* 0x020fe20005800000 */
[----:B------:R-:W-:Y:S01]  /*0510*/  FADD R4, R24, R25 ;  /* 0x0000001918047221 */ /* 0x000fe20000000000 */
[----:B------:R-:W-:Y:S02]  /*0520*/  CS2R R24, SRZ ;  /* 0x0000000000187805 */ /* 0x000fe4000001ff00 */
[----:B------:R-:W-:Y:S01]  /*0530*/  SEL R3, R3, RZ, !P3 ;  /* 0x000000ff03037207 */ /* 0x000fe20005800000 */
[----:B------:R-:W-:Y:S01]  /*0540*/  FADD R27, R27, R2 ;  /* 0x000000021b1b7221 */ /* 0x000fe20000000000 */
[----:B------:R-:W-:-:S02]  /*0550*/  SEL R2, R5, RZ, !P3 ;  /* 0x000000ff05027207 */ /* 0x000fc40005800000 */
[----:B------:R-:W3:Y:S01]  /*0560*/  @P2 LDG.E.EL.64 R24, desc[UR4][R14.64+0xc0] ;  /* 0x0000c0040e182981 */ /* 0x000ee2000c2e1b00 */
[----:B------:R-:W-:Y:S02]  /*0570*/  SEL R5, R20, RZ, P2 ;  /* 0x000000ff14057207 */ /* 0x000fe40001000000 */
[----:B------:R-:W-:Y:S01]  /*0580*/  FADD R20, R2, R3 ;  /* 0x0000000302147221 */ /* 0x000fe20000000000 */
[----:B------:R-:W-:-:S06]  /*0590*/  CS2R R2, SRZ ;  /* 0x0000000000027805 */ /* 0x000fcc000001ff00 */
[----:B------:R0:W4:Y:S01]  /*05a0*/  @!P3 LDG.E.EL.64 R2, desc[UR4][R14.64+0x80] ;  /* 0x000080040e02b981 */ /* 0x000122000c2e1b00 */
[----:B------:R-:W-:-:S05]  /*05b0*/  SEL R22, R22, RZ, P2 ;  /* 0x000000ff16167207 */ /* 0x000fca0001000000 */
[----:B------:R-:W-:Y:S01]  /*05c0*/  FADD R5, R22, R5 ;  /* 0x0000000516057221 */ /* 0x000fe20000000000 */
[----:B------:R-:W-:Y:S02]  /*05d0*/  SEL R8, R8, RZ, !P1 ;  /* 0x000000ff08087207 */ /* 0x000fe40004800000 */
[----:B------:R-:W-:-:S03]  /*05e0*/  SEL R9, R9, RZ, !P1 ;  /* 0x000000ff09097207 */ /* 0x000fc60004800000 */
[----:B------:R-:W-:-:S04]  /*05f0*/  FADD R8, RZ, -R8 ;  /* 0x80000008ff087221 */ /* 0x000fc80000000000 */
[----:B------:R-:W-:Y:S01]  /*0600*/  FMUL R22, R8, 1.4426950216293334961 ;  /* 0x3fb8aa3b08167820 */ /* 0x000fe20000400000 */
[----:B------:R-:W-:-:S04]  /*0610*/  FADD R9, RZ, -R9 ;  /* 0x80000009ff097221 */ /* 0x000fc80000000000 */
[----:B------:R-:W-:Y:S01]  /*0620*/  FSETP.GEU.AND P6, PT, R22, -126, PT ;  /* 0xc2fc00001600780b */ /* 0x000fe20003fce000 */
[----:B------:R-:W-:-:S05]  /*0630*/  FMUL R9, R9, 1.4426950216293334961 ;  /* 0x3fb8aa3b09097820 */ /* 0x000fca0000400000 */
[----:B------:R-:W-:-:S07]  /*0640*/  FSETP.GEU.AND P4, PT, R9, -126, PT ;  /* 0xc2fc00000900780b */ /* 0x000fce0003f8e000 */
[----:B------:R-:W-:-:S04]  /*0650*/  @!P6 FMUL R22, R22, 0.5 ;  /* 0x3f0000001616e820 */ /* 0x000fc80000400000 */
[----:B------:R-:W1:Y:S02]  /*0660*/  MUFU.EX2 R8, R22 ;  /* 0x0000001600087308 */ /* 0x000e640000000800 */
[----:B------:R-:W-:-:S06]  /*0670*/  @!P4 FMUL R9, R9, 0.5 ;  /* 0x3f0000000909c820 */ /* 0x000fcc0000400000 */
[----:B------:R-:W5:Y:S01]  /*0680*/  MUFU.EX2 R9, R9 ;  /* 0x0000000900097308 */ /* 0x000f620000000800 */
[----:B-1----:R-:W-:-:S04]  /*0690*/  @!P6 FMUL R8, R8, R8 ;  /* 0x000000080808e220 */ /* 0x002fc80000400000 */
[----:B------:R-:W-:Y:S01]  /*06a0*/  FADD R8, R8, 1 ;  /* 0x3f80000008087421 */ /* 0x000fe20000000000 */
[----:B-----5:R-:W-:-:S04]  /*06b0*/  @!P4 FMUL R9, R9, R9 ;  /* 0x000000090909c220 */ /* 0x020fc80000400000 */
[----:B------:R-:W-:Y:S02]  /*06c0*/  FSETP.GT.AND P4, PT, R8, 8.50705917302346158658e+37, PT ;  /* 0x7e8000000800780b */ /* 0x000fe40003f84000 */
[----:B0-----:R-:W-:Y:S01]  /*06d0*/  SEL R14, R21, RZ, P2 ;  /* 0x000000ff150e7207 */ /* 0x001fe20001000000 */
[----:B------:R-:W-:Y:S01]  /*06e0*/  FADD R15, R9, 1 ;  /* 0x3f800000090f7421 */ /* 0x000fe20000000000 */
[----:B------:R-:W-:-:S09]  /*06f0*/  IMAD.MOV.U32 R9, RZ, RZ, 0x3e800000 ;  /* 0x3e800000ff097424 */ /* 0x000fd200078e00ff */
[----:B------:R-:W-:Y:S01]  /*0700*/  @P4 FMUL R8, R8, 0.25 ;  /* 0x3e80000008084820 */ /* 0x000fe20000400000 */
[----:B------:R-:W-:Y:S02]  /*0710*/  SEL R18, R18, RZ, !P3 ;  /* 0x000000ff12127207 */ /* 0x000fe40005800000 */
[----:B------:R-:W-:Y:S02]  /*0720*/  SEL R16, R16, RZ, P2 ;  /* 0x000000ff10107207 */ /* 0x000fe40001000000 */
[----:B------:R-:W-:Y:S01]  /*0730*/  SEL R23, R23, RZ, P2 ;  /* 0x000000ff17177207 */ /* 0x000fe20001000000 */
[----:B------:R-:W-:Y:S01]  /*0740*/  FADD R27, R27, R18 ;  /* 0x000000121b1b7221 */ /* 0x000fe20000000000 */
[----:B------:R-:W-:Y:S01]  /*0750*/  SEL R19, R19, RZ, !P3 ;  /* 0x000000ff13137207 */ /* 0x000fe20005800000 */
[----:B------:R-:W-:Y:S02]  /*0760*/  FADD R18, R5, R16 ;  /* 0x0000001005127221 */ /* 0x000fe40000000000 */
[----:B------:R-:W-:-:S02]  /*0770*/  FADD R14, R23, R14 ;  /* 0x0000000e170e7221 */ /* 0x000fc40000000000 */
[----:B------:R-:W-:Y:S01]  /*0780*/  FADD R20, R20, R19 ;  /* 0x0000001314147221 */ /* 0x000fe20000000000 */
[----:B------:R-:W-:Y:S02]  /*0790*/  SEL R17, R17, RZ, P2 ;  /* 0x000000ff11117207 */ /* 0x000fe40001000000 */
[----:B------:R-:W-:Y:S02]  /*07a0*/  SEL R29, R6, RZ, P2 ;  /* 0x000000ff061d7207 */ /* 0x000fe40001000000 */
[----:B--2---:R-:W-:Y:S02]  /*07b0*/  SEL R12, R12, RZ, !P0 ;  /* 0x000000ff0c0c7207 */ /* 0x004fe40004000000 */
[----:B------:R-:W-:-:S03]  /*07c0*/  SEL R13, R13, RZ, !P0 ;  /* 0x000000ff0d0d7207 */ /* 0x000fc60004000000 */
[----:B------:R-:W-:-:S04]  /*07d0*/  FADD R12, RZ, -R12 ;  /* 0x8000000cff0c7221 */ /* 0x000fc80000000000 */
[----:B------:R-:W-:Y:S01]  /*07e0*/  FMUL R12, R12, 1.4426950216293334961 ;  /* 0x3fb8aa3b0c0c7820 */ /* 0x000fe20000400000 */
[----:B------:R-:W-:-:S04]  /*07f0*/  FADD R13, RZ, -R13 ;  /* 0x8000000dff0d7221 */ /* 0x000fc80000000000 */
[----:B------:R-:W-:Y:S01]  /*0800*/  FSETP.GEU.AND P5, PT, R12, -126, PT ;  /* 0xc2fc00000c00780b */ /* 0x000fe20003fae000 */
[----:B------:R-:W-:-:S05]  /*0810*/  FMUL R13, R13, 1.4426950216293334961 ;  /* 0x3fb8aa3b0d0d7820 */ /* 0x000fca0000400000 */
[----:B------:R-:W-:Y:S02]  /*0820*/  FSETP.GEU.AND P6, PT, R13, -126, PT ;  /* 0xc2fc00000d00780b */ /* 0x000fe40003fce000 */
[----:B---3--:R-:W-:-:S05]  /*0830*/  SEL R24, R24, RZ, P2 ;  /* 0x000000ff18187207 */ /* 0x008fca0001000000 */
[----:B------:R-:W-:Y:S01]  /*0840*/  @!P5 FMUL R12, R12, 0.5 ;  /* 0x3f0000000c0cd820 */ /* 0x000fe20000400000 */
[----:B------:R-:W-:-:S05]  /*0850*/  FADD R24, RZ, -R24 ;  /* 0x80000018ff187221 */ /* 0x000fca0000000000 */
[----:B------:R-:W0:Y:S01]  /*0860*/  MUFU.EX2 R12, R12 ;  /* 0x0000000c000c7308 */ /* 0x000e220000000800 */
[----:B------:R-:W-:Y:S01]  /*0870*/  @!P6 FMUL R13, R13, 0.5 ;  /* 0x3f0000000d0de820 */ /* 0x000fe20000400000 */
[----:B------:R-:W-:Y:S01]  /*0880*/  FMUL R21, R24, 1.4426950216293334961 ;  /* 0x3fb8aa3b18157820 */ /* 0x000fe20000400000 */
[----:B----4-:R-:W-:-:S05]  /*0890*/  SEL R22, R2, RZ, !P3 ;  /* 0x000000ff02167207 */ /* 0x010fca0005800000 */
[----:B------:R-:W1:Y:S01]  /*08a0*/  MUFU.EX2 R13, R13 ;  /* 0x0000000d000d7308 */ /* 0x000e620000000800 */
[----:B------:R-:W-:Y:S02]  /*08b0*/  FSEL R2, R9, 1, P4 ;  /* 0x3f80000009027808 */ /* 0x000fe40002000000 */
[----:B------:R-:W-:Y:S01]  /*08c0*/  FSETP.GEU.AND P4, PT, R21, -126, PT ;  /* 0xc2fc00001500780b */ /* 0x000fe20003f8e000 */
[----:B0-----:R-:W-:-:S04]  /*08d0*/  @!P5 FMUL R12, R12, R12 ;  /* 0x0000000c0c0cd220 */ /* 0x001fc80000400000 */
[----:B------:R-:W-:Y:S01]  /*08e0*/  FADD R12, R12, 1 ;  /* 0x3f8000000c0c7421 */ /* 0x000fe20000000000 */
[----:B------:R-:W-:Y:S01]  /*08f0*/  FSETP.GT.AND P5, PT, R15, 8.50705917302346158658e+37, PT ;  /* 0x7e8000000f00780b */ /* 0x000fe20003fa4000 */
[----:B------:R-:W-:Y:S01]  /*0900*/  FADD R22, RZ, -R22 ;  /* 0x80000016ff167221 */ /* 0x000fe20000000000 */
[----:B-1----:R-:W-:Y:S02]  /*0910*/  @!P6 FMUL R13, R13, R13 ;  /* 0x0000000d0d0de220 */ /* 0x002fe40000400000 */
[----:B------:R-:W-:-:S03]  /*0920*/  FSETP.GT.AND P6, PT, R12, 8.50705917302346158658e+37, PT ;  /* 0x7e8000000c00780b */ /* 0x000fc60003fc4000 */
[----:B------:R-:W-:Y:S01]  /*0930*/  @!P4 FMUL R21, R21, 0.5 ;  /* 0x3f0000001515c820 */ /* 0x000fe20000400000 */
[----:B------:R-:W-:Y:S01]  /*0940*/  FMUL R16, R22, 1.4426950216293334961 ;  /* 0x3fb8aa3b16107820 */ /* 0x000fe20000400000 */
[----:B------:R-:W-:Y:S02]  /*0950*/  SEL R25, R25, RZ, P2 ;  /* 0x000000ff19197207 */ /* 0x000fe40001000000 */
[----:B------:R-:W0:Y:S01]  /*0960*/  MUFU.EX2 R22, R21 ;  /* 0x0000001500167308 */ /* 0x000e220000000800 */
[----:B------:R-:W-:Y:S01]  /*0970*/  SEL R23, R3, RZ, !P3 ;  /* 0x000000ff03177207 */ /* 0x000fe20005800000 */
[----:B------:R-:W-:Y:S01]  /*0980*/  FADD R19, R13, 1 ;  /* 0x3f8000000d137421 */ /* 0x000fe20000000000 */
[----:B------:R-:W-:Y:S01]  /*0990*/  FADD R25, RZ, -R25 ;  /* 0x80000019ff197221 */ /* 0x000fe20000000000 */
[----:B------:R-:W-:Y:S01]  /*09a0*/  @P5 FMUL R15, R15, 0.25 ;  /* 0x3e8000000f0f5820 */ /* 0x000fe20000400000 */
[C---:B------:R-:W-:Y:S01]  /*09b0*/  FSEL R5, R9.reuse, 1, P5 ;  /* 0x3f80000009057808 */ /* 0x040fe20002800000 */
[----:B------:R-:W-:Y:S01]  /*09c0*/  FADD R23, RZ, -R23 ;  /* 0x80000017ff177221 */ /* 0x000fe20000000000 */
[----:B------:R-:W-:Y:S01]  /*09d0*/  FSEL R13, R9, 1, P6 ;  /* 0x3f800000090d7808 */ /* 0x000fe20003000000 */
[----:B------:R-:W-:Y:S01]  /*09e0*/  @P6 FMUL R12, R12, 0.25 ;  /* 0x3e8000000c0c6820 */ /* 0x000fe20000400000 */
[----:B------:R-:W-:-:S02]  /*09f0*/  FSETP.GT.AND P5, PT, R19, 8.50705917302346158658e+37, PT ;  /* 0x7e8000001300780b */ /* 0x000fc40003fa4000 */
[----:B------:R-:W-:Y:S01]  /*0a00*/  FSETP.GEU.AND P6, PT, R16, -126, PT ;  /* 0xc2fc00001000780b */ /* 0x000fe20003fce000 */
[----:B------:R-:W-:Y:S01]  /*0a10*/  FMUL R28, R25, 1.4426950216293334961 ;  /* 0x3fb8aa3b191c7820 */ /* 0x000fe20000400000 */
[----:B------:R-:W-:Y:S01]  /*0a20*/  FMUL R25, R23, 1.4426950216293334961 ;  /* 0x3fb8aa3b17197820 */ /* 0x000fe20000400000 */
[----:B0-----:R-:W-:-:S04]  /*0a30*/  @!P4 FMUL R22, R22, R22 ;  /* 0x000000161616c220 */ /* 0x001fc80000400000 */
[----:B------:R-:W-:Y:S01]  /*0a40*/  FSETP.GEU.AND P4, PT, R25, -126, PT ;  /* 0xc2fc00001900780b */ /* 0x000fe20003f8e000 */
[----:B------:R-:W-:Y:S01]  /*0a50*/  FADD R3, R14, R17 ;  /* 0x000000110e037221 */ /* 0x000fe20000000000 */
[----:B------:R-:W-:Y:S02]  /*0a60*/  FSEL R14, R9, 1, P5 ;  /* 0x3f800000090e7808 */ /* 0x000fe40002800000 */
[----:B------:R-:W-:Y:S01]  /*0a70*/  @P5 FMUL R19, R19, 0.25 ;  /* 0x3e80000013135820 */ /* 0x000fe20000400000 */
[----:B------:R-:W-:Y:S01]  /*0a80*/  FSETP.GEU.AND P5, PT, R28, -126, PT ;  /* 0xc2fc00001c00780b */ /* 0x000fe20003fae000 */
[----:B------:R-:W-:-:S04]  /*0a90*/  @!P6 FMUL R16, R16, 0.5 ;  /* 0x3f0000001010e820 */ /* 0x000fc80000400000 */
[----:B------:R-:W0:Y:S03]  /*0aa0*/  MUFU.EX2 R24, R16 ;  /* 0x0000001000187308 */ /* 0x000e260000000800 */
[----:B------:R-:W-:Y:S01]  /*0ab0*/  @!P4 FMUL R25, R25, 0.5 ;  /* 0x3f0000001919c820 */ /* 0x000fe20000400000 */
[----:B------:R-:W-:-:S04]  /*0ac0*/  FADD R17, R22, 1 ;  /* 0x3f80000016117421 */ /* 0x000fc80000000000 */
[----:B------:R-:W1:Y:S01]  /*0ad0*/  MUFU.EX2 R22, R25 ;  /* 0x0000001900167308 */ /* 0x000e620000000800 */
[----:B------:R-:W-:Y:S01]  /*0ae0*/  @!P5 FMUL R28, R28, 0.5 ;  /* 0x3f0000001c1cd820 */ /* 0x000fe20000400000 */
[----:B0-----:R-:W-:-:S06]  /*0af0*/  @!P6 FMUL R24, R24, R24 ;  /* 0x000000181818e220 */ /* 0x001fcc0000400000 */
[----:B------:R-:W0:Y:S01]  /*0b00*/  MUFU.EX2 R23, R28 ;  /* 0x0000001c00177308 */ /* 0x000e220000000800 */
[----:B------:R-:W-:Y:S01]  /*0b10*/  FADD R24, R24, 1 ;  /* 0x3f80000018187421 */ /* 0x000fe20000000000 */
[----:B-1----:R-:W-:-:S04]  /*0b20*/  @!P4 FMUL R22, R22, R22 ;  /* 0x000000161616c220 */ /* 0x002fc80000400000 */
[----:B------:R-:W-:Y:S02]  /*0b30*/  FSETP.GT.AND P4, PT, R24, 8.50705917302346158658e+37, PT ;  /* 0x7e8000001800780b */ /* 0x000fe40003f84000 */
[----:B------:R1:W2:Y:S01]  /*0b40*/  MUFU.RCP R21, R8 ;  /* 0x0000000800157308 */ /* 0x0002a20000001000 */
[----:B0-----:R-:W-:-:S04]  /*0b50*/  @!P5 FMUL R23, R23, R23 ;  /* 0x000000171717d220 */ /* 0x001fc80000400000 */
[----:B-1----:R-:W-:Y:S01]  /*0b60*/  FADD R8, R23, 1 ;  /* 0x3f80000017087421 */ /* 0x002fe20000000000 */
[----:B------:R-:W-:-:S05]  /*0b70*/  FADD R22, R22, 1 ;  /* 0x3f80000016167421 */ /* 0x000fca0000000000 */
[----:B------:R-:W-:Y:S01]  /*0b80*/  @P4 FMUL R24, R24, 0.25 ;  /* 0x3e80000018184820 */ /* 0x000fe20000400000 */
[----:B------:R-:W-:Y:S02]  /*0b90*/  FSEL R6, R9, 1, P4 ;  /* 0x3f80000009067808 */ /* 0x000fe40002000000 */
[----:B------:R-:W-:Y:S02]  /*0ba0*/  FSETP.GT.AND P6, PT, R17, 8.50705917302346158658e+37, PT ;  /* 0x7e8000001100780b */ /* 0x000fe40003fc4000 */
[----:B------:R-:W-:Y:S02]  /*0bb0*/  FSETP.GT.AND P4, PT, R8, 8.50705917302346158658e+37, PT ;  /* 0x7e8000000800780b */ /* 0x000fe40003f84000 */
[----:B------:R-:W-:Y:S01]  /*0bc0*/  FSETP.GT.AND P5, PT, R22, 8.50705917302346158658e+37, PT ;  /* 0x7e8000001600780b */ /* 0x000fe20003fa4000 */
[----:B------:R-:W0:Y:S01]  /*0bd0*/  MUFU.RCP R12, R12 ;  /* 0x0000000c000c7308 */ /* 0x000e220000001000 */
[----:B------:R-:W-:-:S07]  /*0be0*/  SEL R28, R7, RZ, P2 ;  /* 0x000000ff071c7207 */ /* 0x000fce0001000000 */
[----:B------:R-:W-:Y:S02]  /*0bf0*/  @P6 FMUL R17, R17, 0.25 ;  /* 0x3e80000011116820 */ /* 0x000fe40000400000 */
[----:B------:R-:W-:Y:S02]  /*0c00*/  @P4 FMUL R8, R8, 0.25 ;  /* 0x3e80000008084820 */ /* 0x000fe40000400000 */
[----:B------:R-:W-:Y:S01]  /*0c10*/  @P5 FMUL R22, R22, 0.25 ;  /* 0x3e80000016165820 */ /* 0x000fe20000400000 */
[----:B------:R-:W-:Y:S01]  /*0c20*/  MUFU.RCP R16, R15 ;  /* 0x0000000f00107308 */ /* 0x000fe20000001000 */
[----:B------:R-:W-:Y:S01]  /*0c30*/  FADD R7, R3, R28 ;  /* 0x0000001c03077221 */ /* 0x000fe20000000000 */
[----:B--2---:R-:W-:Y:S02]  /*0c40*/  FMUL R21, R21, R2 ;  /* 0x0000000215157220 */ /* 0x004fe40000400000 */
[----:B------:R-:W1:Y:S04]  /*0c50*/  LDC.64 R2, c[0x0][0x238] ;  /* 0x00008e00ff027b82 */ /* 0x000e680000000a00 */
[----:B------:R-:W2:Y:S08]  /*0c60*/  MUFU.RCP R17, R17 ;  /* 0x0000001100117308 */ /* 0x000eb00000001000 */
[----:B------:R-:W3:Y:S01]  /*0c70*/  MUFU.RCP R8, R8 ;  /* 0x0000000800087308 */ /* 0x000ee20000001000 */
[----:B0-----:R-:W-:-:S07]  /*0c80*/  FMUL R13, R12, R13 ;  /* 0x0000000d0c0d7220 */ /* 0x001fce0000400000 */
[----:B------:R-:W0:Y:S01]  /*0c90*/  MUFU.RCP R15, R24 ;  /* 0x00000018000f7308 */ /* 0x000e220000001000 */
[C---:B------:R-:W-:Y:S02]  /*0ca0*/  FSEL R23, R9.reuse, 1, P5 ;  /* 0x3f80000009177808 */ /* 0x040fe40002800000 */
[----:B------:R-:W-:-:S05]  /*0cb0*/  FSEL R12, R9, 1, P6 ;  /* 0x3f800000090c7808 */ /* 0x000fca0003000000 */
[----:B------:R-:W4:Y:S01]  /*0cc0*/  MUFU.RCP R19, R19 ;  /* 0x0000001300137308 */ /* 0x000f220000001000 */
[----:B------:R-:W-:-:S07]  /*0cd0*/  FSEL R9, R9, 1, P4 ;  /* 0x3f80000009097808 */ /* 0x000fce0002000000 */
[----:B------:R-:W5:Y:S01]  /*0ce0*/  MUFU.RCP R22, R22 ;  /* 0x0000001600167308 */ /* 0x000f620000001000 */
[----:B------:R-:W-:Y:S01]  /*0cf0*/  FADD R18, R18, R29 ;  /* 0x0000001d12127221 */ /* 0x000fe20000000000 */
[----:B--2---:R-:W-:Y:S01]  /*0d00*/  FMUL R17, R17, R12 ;  /* 0x0000000c11117220 */ /* 0x004fe20000400000 */
[----:B---3--:R-:W-:Y:S01]  /*0d10*/  FMUL R8, R8, R9 ;  /* 0x0000000908087220 */ /* 0x008fe20000400000 */
[----:B0-----:R-:W-:Y:S02]  /*0d20*/  FMUL R6, R15, R6 ;  /* 0x000000060f067220 */ /* 0x001fe40000400000 */
[----:B------:R-:W-:Y:S01]  /*0d30*/  FFMA R17, R18, R17, R18 ;  /* 0x0000001112117223 */ /* 0x000fe20000000012 */
[----:B----4-:R-:W-:Y:S01]  /*0d40*/  FMUL R19, R19, R14 ;  /* 0x0000000e13137220 */ /* 0x010fe20000400000 */
[----:B------:R-:W-:Y:S01]  /*0d50*/  FFMA R8, R7, R8, R7 ;  /* 0x0000000807087223 */ /* 0x000fe20000000007 */
[----:B------:R-:W-:Y:S01]  /*0d60*/  FFMA R27, R27, R6, R27 ;  /* 0x000000061b1b7223 */ /* 0x000fe2000000001b */
[----:B------:R-:W-:Y:S01]  /*0d70*/  SEL R10, R10, RZ, !P1 ;  /* 0x000000ff0a0a7207 */ /* 0x000fe20004800000 */
[----:B------:R-:W-:Y:S01]  /*0d80*/  FMUL R5, R16, R5 ;  /* 0x0000000510057220 */ /* 0x000fe20000400000 */
[----:B------:R-:W-:Y:S01]  /*0d90*/  SEL R6, R11, RZ, !P1 ;  /* 0x000000ff0b067207 */ /* 0x000fe20004800000 */
[----:B-----5:R-:W-:Y:S01]  /*0da0*/  FMUL R23, R22, R23 ;  /* 0x0000001716177220 */ /* 0x020fe20000400000 */
[----:B------:R-:W-:Y:S01]  /*0db0*/  FFMA R26, R26, R13, R26 ;  /* 0x0000000d1a1a7223 */ /* 0x000fe2000000001a */
[----:B------:R-:W-:Y:S01]  /*0dc0*/  FFMA R19, R4, R19, R4 ;  /* 0x0000001304137223 */ /* 0x000fe20000000004 */
[----:B------:R-:W-:Y:S01]  /*0dd0*/  @P3 FSEL R27, R17, RZ, P2 ;  /* 0x000000ff111b3208 */ /* 0x000fe20001000000 */
[----:B------:R-:W-:Y:S01]  /*0de0*/  FFMA R20, R20, R23, R20 ;  /* 0x0000001714147223 */ /* 0x000fe20000000014 */
[----:B------:R-:W-:Y:S01]  /*0df0*/  @P3 FSEL R20, R8, RZ, P2 ;  /* 0x000000ff08143208 */ /* 0x000fe20001000000 */
[----:B------:R-:W-:Y:S01]  /*0e00*/  FFMA R4, R10, R21, R10 ;  /* 0x000000150a047223 */ /* 0x000fe2000000000a */
[----:B------:R-:W-:Y:S01]  /*0e10*/  FFMA R5, R6, R5, R6 ;  /* 0x0000000506057223 */ /* 0x000fe20000000006 */
[----:B-1----:R-:W-:Y:S01]  /*0e20*/  IMAD.WIDE R2, R0, 0x4, R2 ;  /* 0x0000000400027825 */ /* 0x002fe200078e0202 */
[----:B------:R-:W-:-:S02]  /*0e30*/  @P1 FSEL R4, R26, R27, !P0 ;  /* 0x0000001b1a041208 */ /* 0x000fc40004000000 */
[----:B------:R-:W-:-:S05]  /*0e40*/  @P1 FSEL R5, R19, R20, !P0 ;  /* 0x0000001413051208 */ /* 0x000fca0004000000 */
[----:B------:R-:W-:Y:S01]  /*0e50*/  STG.E.64 desc[UR4][R2.64], R4 ;  /* 0x0000000402007986 */ /* 0x000fe2000c101b04 */
[----:B------:R-:W-:Y:S05]  /*0e60*/  EXIT ;  /* 0x000000000000794d */ /* 0x000fea0003800000 */
.L_x_0:
[----:B------:R-:W-:-:S00]  /*0e70*/  BRA `(.L_x_0) ;  /* 0xfffffffc00fc7947 */ /* 0x000fc0000383ffff */
[----:B------:R-:W-:-:S00]  /*0e80*/  NOP ;  /* 0x0000000000007918 */ /* 0x000fc00000000000 */
[----:B------:R-:W-:-:S00]  /*0e90*/  NOP ;  /* 0x0000000000007918 */ /* 0x000fc00000000000 */
[----:B------:R-:W-:-:S00]  /*0ea0*/  NOP ;  /* 0x0000000000007918 */ /* 0x000fc00000000000 */
[----:B------:R-:W-:-:S00]  /*0eb0*/  NOP ;  /* 0x0000000000007918 */ /* 0x000fc00000000000 */
[----:B------:R-:W-:-:S00]  /*0ec0*/  NOP ;  /* 0x0000000000007918 */ /* 0x000fc00000000000 */
[----:B------:R-:W-:-:S00]  /*0ed0*/  NOP ;  /* 0x0000000000007918 */ /* 0x000fc00000000000 */
[----:B------:R-:W-:-:S00]  /*0ee0*/  NOP ;  /* 0x0000000000007918 */ /* 0x000fc00000000000 */
[----:B------:R-:W-:-:S00]  /*0ef0*/  NOP ;  /* 0x0000000000007918 */ /* 0x000fc00000000000 */
.L_x_1:


//--------------------- .nv.constant0.triton_poi_fused_cat_36 --------------------------
	.section	.nv.constant0.triton_poi_fused_cat_36,"a",@progbits
	.sectionflags	@""
	.align	4
.nv.constant0.triton_poi_fused_cat_36:
	.zero		580
